//
// Generated by NVIDIA NVVM Compiler
//
// Compiler Build ID: CL-36424714
// Cuda compilation tools, release 13.0, V13.0.88
// Based on NVVM 20.0.0
//

.version 9.0
.target sm_100
.address_size 64

	// .globl	_Z8rgb2grayPdPS_ii

.visible .entry _Z8rgb2grayPdPS_ii(
	.param .u64 .ptr .align 1 _Z8rgb2grayPdPS_ii_param_0,
	.param .u64 .ptr .align 1 _Z8rgb2grayPdPS_ii_param_1,
	.param .u32 _Z8rgb2grayPdPS_ii_param_2,
	.param .u32 _Z8rgb2grayPdPS_ii_param_3
)
{
	.reg .b32 	%r<2>;
	.reg .b64 	%rd<3>;
	.reg .b64 	%fd<2>;

	ld.param.u64 	%rd1, [_Z8rgb2grayPdPS_ii_param_0];
	ld.param.u32 	%r1, [_Z8rgb2grayPdPS_ii_param_2];
	cvta.to.global.u64 	%rd2, %rd1;
	cvt.rn.f64.s32 	%fd1, %r1;
	st.global.f64 	[%rd2], %fd1;
	ret;

}


// ===== COMPILED SASS (sm_100) =====

	.target	sm_100

	.elftype	@"ET_EXEC"


//--------------------- .note.nv.tkinfo           --------------------------
	.section	.note.nv.tkinfo,"",@"SHT_NOTE"
	.sectionflags	@"SHF_NOTE_NV_TKINFO"
	.tkinfo
        /*0018*/ 	.word	0x00000002
        /*0030*/ 	.string	""
        /*0030*/ 	.string	"ptxas"
        /*0030*/ 	.string	"Cuda compilation tools, release 13.0, V13.0.88"
        /*0030*/ 	.string	"Build cuda_13.0.r13.0/compiler.36424714_0"
        /*0030*/ 	.string	"-arch sm_100 -m 64 "



//--------------------- .note.nv.cuinfo           --------------------------
	.section	.note.nv.cuinfo,"",@"SHT_NOTE"
	.sectionflags	@"SHF_NOTE_NV_CUINFO"
        /*0018*/ 	.short	0x0002
        /*001a*/ 	.short	0x0064
        /*001c*/ 	.short	0x0082
	.zero		2


//--------------------- .nv.info                  --------------------------
	.section	.nv.info,"",@"SHT_CUDA_INFO"
	.align	4


	//----- nvinfo : EIATTR_REGCOUNT
	.align		4
        /*0000*/ 	.byte	0x04, 0x2f
        /*0002*/ 	.short	(.L_1 - .L_0)
	.align		4
.L_0:
        /*0004*/ 	.word	index@(_Z8rgb2grayPdPS_ii)
        /*0008*/ 	.word	0x00000008


	//----- nvinfo : EIATTR_FRAME_SIZE
	.align		4
.L_1:
        /*000c*/ 	.byte	0x04, 0x11
        /*000e*/ 	.short	(.L_3 - .L_2)
	.align		4
.L_2:
        /*0010*/ 	.word	index@(_Z8rgb2grayPdPS_ii)
        /*0014*/ 	.word	0x00000000


	//----- nvinfo : EIATTR_MIN_STACK_SIZE
	.align		4
.L_3:
        /*0018*/ 	.byte	0x04, 0x12
        /*001a*/ 	.short	(.L_5 - .L_4)
	.align		4
.L_4:
        /*001c*/ 	.word	index@(_Z8rgb2grayPdPS_ii)
        /*0020*/ 	.word	0x00000000
.L_5:


//--------------------- .nv.compat                --------------------------
	.section	.nv.compat,"",@"SHT_CUDA_COMPAT_INFO"
	.align	4
        /*0000*/ 	.byte	0x02, 0x09, 0x00, 0x00, 0x02, 0x02, 0x01, 0x00, 0x02, 0x05, 0x05, 0x00, 0x03, 0x07, 0x01, 0x01
        /*0010*/ 	.byte	0x02, 0x03, 0x00, 0x00, 0x02, 0x06, 0x01, 0x00, 0x04, 0x0b, 0x08, 0x00, 0x09, 0x00, 0x00, 0x00
        /*0020*/ 	.byte	0x00, 0x00, 0x00, 0x00


//--------------------- .nv.info._Z8rgb2grayPdPS_ii --------------------------
	.section	.nv.info._Z8rgb2grayPdPS_ii,"",@"SHT_CUDA_INFO"
	.sectionflags	@""
	.align	4


	//----- nvinfo : EIATTR_CUDA_API_VERSION
	.align		4
        /*0000*/ 	.byte	0x04, 0x37
        /*0002*/ 	.short	(.L_7 - .L_6)
.L_6:
        /*0004*/ 	.word	0x00000082


	//----- nvinfo : EIATTR_KPARAM_INFO
	.align		4
.L_7:
        /*0008*/ 	.byte	0x04, 0x17
        /*000a*/ 	.short	(.L_9 - .L_8)
.L_8:
        /*000c*/ 	.word	0x00000000
        /*0010*/ 	.short	0x0003
        /*0012*/ 	.short	0x0014
        /*0014*/ 	.byte	0x00, 0xf0, 0x11, 0x00


	//----- nvinfo : EIATTR_KPARAM_INFO
	.align		4
.L_9:
        /*0018*/ 	.byte	0x04, 0x17
        /*001a*/ 	.short	(.L_11 - .L_10)
.L_10:
        /*001c*/ 	.word	0x00000000
        /*0020*/ 	.short	0x0002
        /*0022*/ 	.short	0x0010
        /*0024*/ 	.byte	0x00, 0xf0, 0x11, 0x00


	//----- nvinfo : EIATTR_KPARAM_INFO
	.align		4
.L_11:
        /*0028*/ 	.byte	0x04, 0x17
        /*002a*/ 	.short	(.L_13 - .L_12)
.L_12:
        /*002c*/ 	.word	0x00000000
        /*0030*/ 	.short	0x0001
        /*0032*/ 	.short	0x0008
        /*0034*/ 	.byte	0x00, 0xf5, 0x21, 0x00


	//----- nvinfo : EIATTR_KPARAM_INFO
	.align		4
.L_13:
        /*0038*/ 	.byte	0x04, 0x17
        /*003a*/ 	.short	(.L_15 - .L_14)
.L_14:
        /*003c*/ 	.word	0x00000000
        /*0040*/ 	.short	0x0000
        /*0042*/ 	.short	0x0000
        /*0044*/ 	.byte	0x00, 0xf5, 0x21, 0x00


	//----- nvinfo : EIATTR_SPARSE_MMA_MASK
	.align		4
.L_15:
        /*0048*/ 	.byte	0x03, 0x50
        /*004a*/ 	.short	0x0000


	//----- nvinfo : EIATTR_MAXREG_COUNT
	.align		4
        /*004c*/ 	.byte	0x03, 0x1b
        /*004e*/ 	.short	0x00ff


	//----- nvinfo : EIATTR_MERCURY_ISA_VERSION
	.align		4
        /*0050*/ 	.byte	0x03, 0x5f
        /*0052*/ 	.short	0x0101


	//----- nvinfo : EIATTR_VRC_CTA_INIT_COUNT
	.align		4
        /*0054*/ 	.byte	0x02, 0x4a
	.zero		1
	.zero		1


	//----- nvinfo : EIATTR_EXIT_INSTR_OFFSETS
	.align		4
        /*0058*/ 	.byte	0x04, 0x1c
        /*005a*/ 	.short	(.L_17 - .L_16)


	//   ....[0]....
.L_16:
        /*005c*/ 	.word	0x00000060


	//----- nvinfo : EIATTR_CBANK_PARAM_SIZE
	.align		4
.L_17:
        /*0060*/ 	.byte	0x03, 0x19
        /*0062*/ 	.short	0x0018


	//----- nvinfo : EIATTR_PARAM_CBANK
	.align		4
        /*0064*/ 	.byte	0x04, 0x0a
        /*0066*/ 	.short	(.L_19 - .L_18)
	.align		4
.L_18:
        /*0068*/ 	.word	index@(.nv.constant0._Z8rgb2grayPdPS_ii)
        /*006c*/ 	.short	0x0380
        /*006e*/ 	.short	0x0018


	//----- nvinfo : EIATTR_SW_WAR
	.align		4
.L_19:
        /*0070*/ 	.byte	0x04, 0x36
        /*0072*/ 	.short	(.L_21 - .L_20)
.L_20:
        /*0074*/ 	.word	0x00000008
.L_21:


//--------------------- .nv.callgraph             --------------------------
	.section	.nv.callgraph,"",@"SHT_CUDA_CALLGRAPH"
	.align	4
	.sectionentsize	8
	.align		4
        /*0000*/ 	.word	0x00000000
	.align		4
        /*0004*/ 	.word	0xffffffff
	.align		4
        /*0008*/ 	.word	0x00000000
	.align		4
        /*000c*/ 	.word	0xfffffffe
	.align		4
        /*0010*/ 	.word	0x00000000
	.align		4
        /*0014*/ 	.word	0xfffffffd
	.align		4
        /*0018*/ 	.word	0x00000000
	.align		4
        /*001c*/ 	.word	0xfffffffc


//--------------------- .text._Z8rgb2grayPdPS_ii  --------------------------
	.section	.text._Z8rgb2grayPdPS_ii,"ax",@progbits
	.align	128
        .global         _Z8rgb2grayPdPS_ii
        .type           _Z8rgb2grayPdPS_ii,@function
        .size           _Z8rgb2grayPdPS_ii,(.L_x_1 - _Z8rgb2grayPdPS_ii)
        .other          _Z8rgb2grayPdPS_ii,@"STO_CUDA_ENTRY STV_DEFAULT"
_Z8rgb2grayPdPS_ii:
.text._Z8rgb2grayPdPS_ii:
[----:B------:R-:W-:Y:S01]  /*0000*/  LDC R1, c[0x0][0x37c] ;  /* 0x0000df00ff017b82 */ /* 0x000fe20000000800 */
[----:B------:R-:W0:Y:S07]  /*0010*/  LDCU UR6, c[0x0][0x390] ;  /* 0x00007200ff0677ac */ /* 0x000e2e0008000800 */
[----:B------:R-:W1:Y:S01]  /*0020*/  LDC.64 R4, c[0x0][0x380] ;  /* 0x0000e000ff047b82 */ /* 0x000e620000000a00 */
[----:B------:R-:W1:Y:S01]  /*0030*/  LDCU.64 UR4, c[0x0][0x358] ;  /* 0x00006b00ff0477ac */ /* 0x000e620008000a00 */
[----:B0-----:R-:W1:Y:S02]  /*0040*/  I2F.F64 R2, UR6 ;  /* 0x0000000600027d12 */ /* 0x001e640008201c00 */
[----:B-1----:R-:W-:Y:S01]  /*0050*/  STG.E.64 desc[UR4][R4.64], R2 ;  /* 0x0000000204007986 */ /* 0x002fe2000c101b04 */
[----:B------:R-:W-:Y:S05]  /*0060*/  EXIT ;  /* 0x000000000000794d */ /* 0x000fea0003800000 */
.L_x_0:
[----:B------:R-:W-:-:S00]  /*0070*/  BRA `(.L_x_0) ;  /* 0xfffffffc00fc7947 */ /* 0x000fc0000383ffff */
[----:B------:R-:W-:-:S00]  /*0080*/  NOP ;  /* 0x0000000000007918 */ /* 0x000fc00000000000 */
[----:B------:R-:W-:-:S00]  /*0090*/  NOP ;  /* 0x0000000000007918 */ /* 0x000fc00000000000 */
[----:B------:R-:W-:-:S00]  /*00a0*/  NOP ;  /* 0x0000000000007918 */ /* 0x000fc00000000000 */
[----:B------:R-:W-:-:S00]  /*00b0*/  NOP ;  /* 0x0000000000007918 */ /* 0x000fc00000000000 */
[----:B------:R-:W-:-:S00]  /*00c0*/  NOP ;  /* 0x0000000000007918 */ /* 0x000fc00000000000 */
[----:B------:R-:W-:-:S00]  /*00d0*/  NOP ;  /* 0x0000000000007918 */ /* 0x000fc00000000000 */
[----:B------:R-:W-:-:S00]  /*00e0*/  NOP ;  /* 0x0000000000007918 */ /* 0x000fc00000000000 */
[----:B------:R-:W-:-:S00]  /*00f0*/  NOP ;  /* 0x0000000000007918 */ /* 0x000fc00000000000 */
.L_x_1:


//--------------------- .nv.shared.reserved.0     --------------------------
	.section	.nv.shared.reserved.0,"aw",@nobits
	.weak		__nv_reservedSMEM_offset_0_alias
	.size		__nv_reservedSMEM_offset_0_alias, 0, 64
	.other		__nv_reservedSMEM_offset_0_alias,@"STO_CUDA_RESERVED_SHARED STV_DEFAULT"
__nv_reservedSMEM_offset_0_alias:
	.zero		0
	.zero		64


//--------------------- .nv.constant0._Z8rgb2grayPdPS_ii --------------------------
	.section	.nv.constant0._Z8rgb2grayPdPS_ii,"a",@progbits
	.sectionflags	@""
	.align	4
.nv.constant0._Z8rgb2grayPdPS_ii:
	.zero		920


//--------------------- SYMBOLS --------------------------

	.type		.nv.reservedSmem.offset0,@object
	.size		.nv.reservedSmem.offset0,0x4
